//
// Generated by NVIDIA NVVM Compiler
//
// Compiler Build ID: CL-36424714
// Cuda compilation tools, release 13.0, V13.0.88
// Based on NVVM 20.0.0
//

.version 9.0
.target sm_100
.address_size 64

	// .globl	_Z17outOfBoundsKernelPii

.visible .entry _Z17outOfBoundsKernelPii(
	.param .u64 .ptr .align 1 _Z17outOfBoundsKernelPii_param_0,
	.param .u32 _Z17outOfBoundsKernelPii_param_1
)
{
	.reg .pred 	%p<2>;
	.reg .b32 	%r<6>;
	.reg .b64 	%rd<5>;

	ld.param.u64 	%rd1, [_Z17outOfBoundsKernelPii_param_0];
	ld.param.u32 	%r2, [_Z17outOfBoundsKernelPii_param_1];
	mov.u32 	%r3, %ctaid.x;
	mov.u32 	%r4, %ntid.x;
	mov.u32 	%r5, %tid.x;
	mad.lo.s32 	%r1, %r3, %r4, %r5;
	setp.ge.s32 	%p1, %r1, %r2;
	@%p1 bra 	$L__BB0_2;
	cvta.to.global.u64 	%rd2, %rd1;
	mul.wide.s32 	%rd3, %r1, 4;
	add.s64 	%rd4, %rd2, %rd3;
	st.global.u32 	[%rd4], %r1;
$L__BB0_2:
	ret;

}


// ===== COMPILED SASS (sm_100) =====

	.target	sm_100

	.elftype	@"ET_EXEC"


//--------------------- .note.nv.tkinfo           --------------------------
	.section	.note.nv.tkinfo,"",@"SHT_NOTE"
	.sectionflags	@"SHF_NOTE_NV_TKINFO"
	.tkinfo
        /*0018*/ 	.word	0x00000002
        /*0030*/ 	.string	""
        /*0030*/ 	.string	"ptxas"
        /*0030*/ 	.string	"Cuda compilation tools, release 13.0, V13.0.88"
        /*0030*/ 	.string	"Build cuda_13.0.r13.0/compiler.36424714_0"
        /*0030*/ 	.string	"-arch sm_100 -m 64 "



//--------------------- .note.nv.cuinfo           --------------------------
	.section	.note.nv.cuinfo,"",@"SHT_NOTE"
	.sectionflags	@"SHF_NOTE_NV_CUINFO"
        /*0018*/ 	.short	0x0002
        /*001a*/ 	.short	0x0064
        /*001c*/ 	.short	0x0082
	.zero		2


//--------------------- .nv.info                  --------------------------
	.section	.nv.info,"",@"SHT_CUDA_INFO"
	.align	4


	//----- nvinfo : EIATTR_REGCOUNT
	.align		4
        /*0000*/ 	.byte	0x04, 0x2f
        /*0002*/ 	.short	(.L_1 - .L_0)
	.align		4
.L_0:
        /*0004*/ 	.word	index@(_Z17outOfBoundsKernelPii)
        /*0008*/ 	.word	0x00000008


	//----- nvinfo : EIATTR_FRAME_SIZE
	.align		4
.L_1:
        /*000c*/ 	.byte	0x04, 0x11
        /*000e*/ 	.short	(.L_3 - .L_2)
	.align		4
.L_2:
        /*0010*/ 	.word	index@(_Z17outOfBoundsKernelPii)
        /*0014*/ 	.word	0x00000000


	//----- nvinfo : EIATTR_MIN_STACK_SIZE
	.align		4
.L_3:
        /*0018*/ 	.byte	0x04, 0x12
        /*001a*/ 	.short	(.L_5 - .L_4)
	.align		4
.L_4:
        /*001c*/ 	.word	index@(_Z17outOfBoundsKernelPii)
        /*0020*/ 	.word	0x00000000
.L_5:


//--------------------- .nv.compat                --------------------------
	.section	.nv.compat,"",@"SHT_CUDA_COMPAT_INFO"
	.align	4
        /*0000*/ 	.byte	0x02, 0x09, 0x00, 0x00, 0x02, 0x02, 0x01, 0x00, 0x02, 0x05, 0x05, 0x00, 0x03, 0x07, 0x01, 0x01
        /*0010*/ 	.byte	0x02, 0x03, 0x00, 0x00, 0x02, 0x06, 0x01, 0x00, 0x04, 0x0b, 0x08, 0x00, 0x09, 0x00, 0x00, 0x00
        /*0020*/ 	.byte	0x00, 0x00, 0x00, 0x00


//--------------------- .nv.info._Z17outOfBoundsKernelPii --------------------------
	.section	.nv.info._Z17outOfBoundsKernelPii,"",@"SHT_CUDA_INFO"
	.sectionflags	@""
	.align	4


	//----- nvinfo : EIATTR_CUDA_API_VERSION
	.align		4
        /*0000*/ 	.byte	0x04, 0x37
        /*0002*/ 	.short	(.L_7 - .L_6)
.L_6:
        /*0004*/ 	.word	0x00000082


	//----- nvinfo : EIATTR_KPARAM_INFO
	.align		4
.L_7:
        /*0008*/ 	.byte	0x04, 0x17
        /*000a*/ 	.short	(.L_9 - .L_8)
.L_8:
        /*000c*/ 	.word	0x00000000
        /*0010*/ 	.short	0x0001
        /*0012*/ 	.short	0x0008
        /*0014*/ 	.byte	0x00, 0xf0, 0x11, 0x00


	//----- nvinfo : EIATTR_KPARAM_INFO
	.align		4
.L_9:
        /*0018*/ 	.byte	0x04, 0x17
        /*001a*/ 	.short	(.L_11 - .L_10)
.L_10:
        /*001c*/ 	.word	0x00000000
        /*0020*/ 	.short	0x0000
        /*0022*/ 	.short	0x0000
        /*0024*/ 	.byte	0x00, 0xf5, 0x21, 0x00


	//----- nvinfo : EIATTR_SPARSE_MMA_MASK
	.align		4
.L_11:
        /*0028*/ 	.byte	0x03, 0x50
        /*002a*/ 	.short	0x0000


	//----- nvinfo : EIATTR_MAXREG_COUNT
	.align		4
        /*002c*/ 	.byte	0x03, 0x1b
        /*002e*/ 	.short	0x00ff


	//----- nvinfo : EIATTR_MERCURY_ISA_VERSION
	.align		4
        /*0030*/ 	.byte	0x03, 0x5f
        /*0032*/ 	.short	0x0101


	//----- nvinfo : EIATTR_VRC_CTA_INIT_COUNT
	.align		4
        /*0034*/ 	.byte	0x02, 0x4a
	.zero		1
	.zero		1


	//----- nvinfo : EIATTR_EXIT_INSTR_OFFSETS
	.align		4
        /*0038*/ 	.byte	0x04, 0x1c
        /*003a*/ 	.short	(.L_13 - .L_12)


	//   ....[0]....
.L_12:
        /*003c*/ 	.word	0x00000070


	//   ....[1]....
        /*0040*/ 	.word	0x000000c0


	//----- nvinfo : EIATTR_CBANK_PARAM_SIZE
	.align		4
.L_13:
        /*0044*/ 	.byte	0x03, 0x19
        /*0046*/ 	.short	0x000c


	//----- nvinfo : EIATTR_PARAM_CBANK
	.align		4
        /*0048*/ 	.byte	0x04, 0x0a
        /*004a*/ 	.short	(.L_15 - .L_14)
	.align		4
.L_14:
        /*004c*/ 	.word	index@(.nv.constant0._Z17outOfBoundsKernelPii)
        /*0050*/ 	.short	0x0380
        /*0052*/ 	.short	0x000c


	//----- nvinfo : EIATTR_SW_WAR
	.align		4
.L_15:
        /*0054*/ 	.byte	0x04, 0x36
        /*0056*/ 	.short	(.L_17 - .L_16)
.L_16:
        /*0058*/ 	.word	0x00000008
.L_17:


//--------------------- .nv.callgraph             --------------------------
	.section	.nv.callgraph,"",@"SHT_CUDA_CALLGRAPH"
	.align	4
	.sectionentsize	8
	.align		4
        /*0000*/ 	.word	0x00000000
	.align		4
        /*0004*/ 	.word	0xffffffff
	.align		4
        /*0008*/ 	.word	0x00000000
	.align		4
        /*000c*/ 	.word	0xfffffffe
	.align		4
        /*0010*/ 	.word	0x00000000
	.align		4
        /*0014*/ 	.word	0xfffffffd
	.align		4
        /*0018*/ 	.word	0x00000000
	.align		4
        /*001c*/ 	.word	0xfffffffc


//--------------------- .text._Z17outOfBoundsKernelPii --------------------------
	.section	.text._Z17outOfBoundsKernelPii,"ax",@progbits
	.align	128
        .global         _Z17outOfBoundsKernelPii
        .type           _Z17outOfBoundsKernelPii,@function
        .size           _Z17outOfBoundsKernelPii,(.L_x_1 - _Z17outOfBoundsKernelPii)
        .other          _Z17outOfBoundsKernelPii,@"STO_CUDA_ENTRY STV_DEFAULT"
_Z17outOfBoundsKernelPii:
.text._Z17outOfBoundsKernelPii:
[----:B------:R-:W-:Y:S01]  /*0000*/  LDC R1, c[0x0][0x37c] ;  /* 0x0000df00ff017b82 */ /* 0x000fe20000000800 */
[----:B------:R-:W0:Y:S07]  /*0010*/  S2R R0, SR_TID.X ;  /* 0x0000000000007919 */ /* 0x000e2e0000002100 */
[----:B------:R-:W0:Y:S01]  /*0020*/  S2UR UR4, SR_CTAID.X ;  /* 0x00000000000479c3 */ /* 0x000e220000002500 */
[----:B------:R-:W1:Y:S07]  /*0030*/  LDCU UR5, c[0x0][0x388] ;  /* 0x00007100ff0577ac */ /* 0x000e6e0008000800 */
[----:B------:R-:W0:Y:S02]  /*0040*/  LDC R5, c[0x0][0x360] ;  /* 0x0000d800ff057b82 */ /* 0x000e240000000800 */
[----:B0-----:R-:W-:-:S05]  /*0050*/  IMAD R5, R5, UR4, R0 ;  /* 0x0000000405057c24 */ /* 0x001fca000f8e0200 */
[----:B-1----:R-:W-:-:S13]  /*0060*/  ISETP.GE.AND P0, PT, R5, UR5, PT ;  /* 0x0000000505007c0c */ /* 0x002fda000bf06270 */
[----:B------:R-:W-:Y:S05]  /*0070*/  @P0 EXIT ;  /* 0x000000000000094d */ /* 0x000fea0003800000 */
[----:B------:R-:W0:Y:S01]  /*0080*/  LDC.64 R2, c[0x0][0x380] ;  /* 0x0000e000ff027b82 */ /* 0x000e220000000a00 */
[----:B------:R-:W1:Y:S01]  /*0090*/  LDCU.64 UR4, c[0x0][0x358] ;  /* 0x00006b00ff0477ac */ /* 0x000e620008000a00 */
[----:B0-----:R-:W-:-:S05]  /*00a0*/  IMAD.WIDE R2, R5, 0x4, R2 ;  /* 0x0000000405027825 */ /* 0x001fca00078e0202 */
[----:B-1----:R-:W-:Y:S01]  /*00b0*/  STG.E desc[UR4][R2.64], R5 ;  /* 0x0000000502007986 */ /* 0x002fe2000c101904 */
[----:B------:R-:W-:Y:S05]  /*00c0*/  EXIT ;  /* 0x000000000000794d */ /* 0x000fea0003800000 */
.L_x_0:
[----:B------:R-:W-:-:S00]  /*00d0*/  BRA `(.L_x_0) ;  /* 0xfffffffc00fc7947 */ /* 0x000fc0000383ffff */
[----:B------:R-:W-:-:S00]  /*00e0*/  NOP ;  /* 0x0000000000007918 */ /* 0x000fc00000000000 */
        /* <DEDUP_REMOVED lines=9> */
.L_x_1:


//--------------------- .nv.shared.reserved.0     --------------------------
	.section	.nv.shared.reserved.0,"aw",@nobits
	.weak		__nv_reservedSMEM_offset_0_alias
	.size		__nv_reservedSMEM_offset_0_alias, 0, 64
	.other		__nv_reservedSMEM_offset_0_alias,@"STO_CUDA_RESERVED_SHARED STV_DEFAULT"
__nv_reservedSMEM_offset_0_alias:
	.zero		0
	.zero		64


//--------------------- .nv.constant0._Z17outOfBoundsKernelPii --------------------------
	.section	.nv.constant0._Z17outOfBoundsKernelPii,"a",@progbits
	.sectionflags	@""
	.align	4
.nv.constant0._Z17outOfBoundsKernelPii:
	.zero		908


//--------------------- SYMBOLS --------------------------

	.type		.nv.reservedSmem.offset0,@object
	.size		.nv.reservedSmem.offset0,0x4
